	.headerflags	@"EF_CUDA_TEXMODE_UNIFIED EF_CUDA_64BIT_ADDRESS EF_CUDA_ACCELERATORS EF_CUDA_SM90 EF_CUDA_VIRTUAL_SM(EF_CUDA_SM90)"
	.elftype	@"ET_EXEC"


//--------------------- .nv.info                  --------------------------
	.section	.nv.info,"",@"SHT_CUDA_INFO"
	.align	4


	//----- nvinfo : EIATTR_REGCOUNT
	.align		4
        /*0000*/ 	.byte	0x04, 0x2f
        /*0002*/ 	.short	(.L_1 - .L_0)
	.align		4
.L_0:
        /*0004*/ 	.word	index@(triton_poi_fused_max_pool2d_with_indices_47)
        /*0008*/ 	.word	0x00000016


	//----- nvinfo : EIATTR_MIN_STACK_SIZE
	.align		4
.L_1:
        /*000c*/ 	.byte	0x04, 0x12
        /*000e*/ 	.short	(.L_3 - .L_2)
	.align		4
.L_2:
        /*0010*/ 	.word	index@(triton_poi_fused_max_pool2d_with_indices_47)
        /*0014*/ 	.word	0x00000000


	//----- nvinfo : EIATTR_FRAME_SIZE
	.align		4
.L_3:
        /*0018*/ 	.byte	0x04, 0x11
        /*001a*/ 	.short	(.L_5 - .L_4)
	.align		4
.L_4:
        /*001c*/ 	.word	index@(triton_poi_fused_max_pool2d_with_indices_47)
        /*0020*/ 	.word	0x00000000


	//----- nvinfo : EIATTR_MIN_STACK_SIZE
	.align		4
.L_5:
        /*0024*/ 	.byte	0x04, 0x12
        /*0026*/ 	.short	(.L_7 - .L_6)
	.align		4
.L_6:
        /*0028*/ 	.word	index@(triton_poi_fused_max_pool2d_with_indices_47)
        /*002c*/ 	.word	0x00000000
.L_7:


//--------------------- .nv.info.triton_poi_fused_max_pool2d_with_indices_47 --------------------------
	.section	.nv.info.triton_poi_fused_max_pool2d_with_indices_47,"",@"SHT_CUDA_INFO"
	.sectionflags	@""
	.align	4


	//----- nvinfo : EIATTR_CUDA_API_VERSION
	.align		4
        /*0000*/ 	.byte	0x04, 0x37
        /*0002*/ 	.short	(.L_9 - .L_8)
.L_8:
        /*0004*/ 	.word	0x0000007c


	//----- nvinfo : EIATTR_KPARAM_INFO
	.align		4
.L_9:
        /*0008*/ 	.byte	0x04, 0x17
        /*000a*/ 	.short	(.L_11 - .L_10)
.L_10:
        /*000c*/ 	.word	0x00000000
        /*0010*/ 	.short	0x0003
        /*0012*/ 	.short	0x0018
        /*0014*/ 	.byte	0x00, 0xf0, 0x11, 0x00


	//----- nvinfo : EIATTR_KPARAM_INFO
	.align		4
.L_11:
        /*0018*/ 	.byte	0x04, 0x17
        /*001a*/ 	.short	(.L_13 - .L_12)
.L_12:
        /*001c*/ 	.word	0x00000000
        /*0020*/ 	.short	0x0002
        /*0022*/ 	.short	0x0010
        /*0024*/ 	.byte	0x00, 0xf4, 0x21, 0x00


	//----- nvinfo : EIATTR_KPARAM_INFO
	.align		4
.L_13:
        /*0028*/ 	.byte	0x04, 0x17
        /*002a*/ 	.short	(.L_15 - .L_14)
.L_14:
        /*002c*/ 	.word	0x00000000
        /*0030*/ 	.short	0x0001
        /*0032*/ 	.short	0x0008
        /*0034*/ 	.byte	0x00, 0xf4, 0x21, 0x00


	//----- nvinfo : EIATTR_KPARAM_INFO
	.align		4
.L_15:
        /*0038*/ 	.byte	0x04, 0x17
        /*003a*/ 	.short	(.L_17 - .L_16)
.L_16:
        /*003c*/ 	.word	0x00000000
        /*0040*/ 	.short	0x0000
        /*0042*/ 	.short	0x0000
        /*0044*/ 	.byte	0x00, 0xf4, 0x21, 0x00


	//----- nvinfo : EIATTR_SPARSE_MMA_MASK
	.align		4
.L_17:
        /*0048*/ 	.byte	0x03, 0x50
        /*004a*/ 	.short	0x0000


	//----- nvinfo : EIATTR_MAXREG_COUNT
	.align		4
        /*004c*/ 	.byte	0x03, 0x1b
        /*004e*/ 	.short	0x00ff


	//----- nvinfo : EIATTR_EXIT_INSTR_OFFSETS
	.align		4
        /*0050*/ 	.byte	0x04, 0x1c
        /*0052*/ 	.short	(.L_19 - .L_18)


	//   ....[0]....
.L_18:
        /*0054*/ 	.word	0x00000480


	//----- nvinfo : EIATTR_REQNTID
	.align		4
.L_19:
        /*0058*/ 	.byte	0x04, 0x10
        /*005a*/ 	.short	(.L_21 - .L_20)
.L_20:
        /*005c*/ 	.word	0x00000080
        /*0060*/ 	.word	0x00000001
        /*0064*/ 	.word	0x00000001


	//----- nvinfo : EIATTR_CBANK_PARAM_SIZE
	.align		4
.L_21:
        /*0068*/ 	.byte	0x03, 0x19
        /*006a*/ 	.short	0x001c


	//----- nvinfo : EIATTR_PARAM_CBANK
	.align		4
        /*006c*/ 	.byte	0x04, 0x0a
        /*006e*/ 	.short	(.L_23 - .L_22)
	.align		4
.L_22:
        /*0070*/ 	.word	index@(.nv.constant0.triton_poi_fused_max_pool2d_with_indices_47)
        /*0074*/ 	.short	0x0210
        /*0076*/ 	.short	0x001c


	//----- nvinfo : EIATTR_SW_WAR
	.align		4
.L_23:
        /*0078*/ 	.byte	0x04, 0x36
        /*007a*/ 	.short	(.L_25 - .L_24)
.L_24:
        /*007c*/ 	.word	0x00000008
.L_25:


//--------------------- .nv.callgraph             --------------------------
	.section	.nv.callgraph,"",@"SHT_CUDA_CALLGRAPH"
	.align	4
	.sectionentsize	8
	.align		4
        /*0000*/ 	.word	0x00000000
	.align		4
        /*0004*/ 	.word	0xffffffff
	.align		4
        /*0008*/ 	.word	0x00000000
	.align		4
        /*000c*/ 	.word	0xfffffffe
	.align		4
        /*0010*/ 	.word	0x00000000
	.align		4
        /*0014*/ 	.word	0xfffffffd
	.align		4
        /*0018*/ 	.word	0x00000000
	.align		4
        /*001c*/ 	.word	0xfffffffc


//--------------------- .text.triton_poi_fused_max_pool2d_with_indices_47 --------------------------
	.section	.text.triton_poi_fused_max_pool2d_with_indices_47,"ax",@progbits
	.align	128
        .global         triton_poi_fused_max_pool2d_with_indices_47
        .type           triton_poi_fused_max_pool2d_with_indices_47,@function
        .size           triton_poi_fused_max_pool2d_with_indices_47,(.L_x_1 - triton_poi_fused_max_pool2d_with_indices_47)
        .other          triton_poi_fused_max_pool2d_with_indices_47,@"STO_CUDA_ENTRY STV_DEFAULT"
triton_poi_fused_max_pool2d_with_indices_47:
.text.triton_poi_fused_max_pool2d_with_indices_47:
[----:B------:R-:W-:Y:S01]  /*0000*/  LDC R1, c[0x0][0x28] ;  /* 0x00000a00ff017b82 */ /* 0x000fe20000000800 */
[----:B------:R-:W1:Y:S07]  /*0010*/  S2R R0, SR_TID.X ;  /* 0x0000000000007919 */ /* 0x000e6e0000002100 */
[----:B------:R-:W2:Y:S01]  /*0020*/  LDC.64 R2, c[0x0][0x210] ;  /* 0x00008400ff027b82 */ /* 0x000ea20000000a00 */
[----:B------:R-:W-:Y:S01]  /*0030*/  ULDC.64 UR4, c[0x0][0x208] ;  /* 0x0000820000047ab9 */ /* 0x000fe20000000a00 */
[----:B------:R-:W-:Y:S01]  /*0040*/  ULDC.64 UR6, c[0x0][0x220] ;  /* 0x0000880000067ab9 */ /* 0x000fe20000000a00 */
[----:B------:R-:W3:Y:S01]  /*0050*/  S2R R7, SR_CTAID.X ;  /* 0x0000000000077919 */ /* 0x000ee20000002500 */
[----:B-1----:R-:W-:Y:S01]  /*0060*/  IMAD.SHL.U32 R0, R0, 0x2, RZ ;  /* 0x0000000200007824 */ /* 0x002fe200078e00ff */
[----:B---3--:R-:W-:-:S04]  /*0070*/  SHF.R.S32.HI R9, RZ, 0x17, R7 ;  /* 0x00000017ff097819 */ /* 0x008fc80000011407 */
[----:B------:R-:W-:Y:S02]  /*0080*/  LOP3.LUT R0, R0, 0xfe, RZ, 0xc0, !PT ;  /* 0x000000fe00007812 */ /* 0x000fe400078ec0ff */
[----:B------:R-:W-:-:S03]  /*0090*/  SGXT R9, R9, 0x1 ;  /* 0x000000010909781a */ /* 0x000fc60000000200 */
[----:B------:R-:W-:-:S04]  /*00a0*/  IMAD R0, R7, 0x100, R0 ;  /* 0x0000010007007824 */ /* 0x000fc800078e0200 */
[----:B------:R-:W-:Y:S01]  /*00b0*/  VIADD R4, R0, 0x1 ;  /* 0x0000000100047836 */ /* 0x000fe20000000000 */
[----:B------:R-:W-:-:S04]  /*00c0*/  SHF.R.S32.HI R5, RZ, 0x1f, R0 ;  /* 0x0000001fff057819 */ /* 0x000fc80000011400 */
[----:B------:R-:W-:Y:S02]  /*00d0*/  LEA.HI R5, R5, R0, RZ, 0x2 ;  /* 0x0000000005057211 */ /* 0x000fe400078f10ff */
[----:B------:R-:W-:Y:S02]  /*00e0*/  LEA.HI R9, R9, R4, RZ, 0x2 ;  /* 0x0000000409097211 */ /* 0x000fe400078f10ff */
[C---:B------:R-:W-:Y:S01]  /*00f0*/  LOP3.LUT R7, R5.reuse, 0x7ffffffc, RZ, 0xc0, !PT ;  /* 0x7ffffffc05077812 */ /* 0x040fe200078ec0ff */
[----:B------:R-:W-:Y:S01]  /*0100*/  IMAD.SHL.U32 R5, R5, 0x4, RZ ;  /* 0x0000000405057824 */ /* 0x000fe200078e00ff */
[----:B------:R-:W-:-:S03]  /*0110*/  LOP3.LUT R9, R9, 0x7ffffffc, RZ, 0xc0, !PT ;  /* 0x7ffffffc09097812 */ /* 0x000fc600078ec0ff */
[----:B------:R-:W-:Y:S01]  /*0120*/  IMAD.IADD R7, R0, 0x1, -R7 ;  /* 0x0000000100077824 */ /* 0x000fe200078e0a07 */
[----:B------:R-:W-:Y:S01]  /*0130*/  LOP3.LUT R5, R5, 0xfffffff0, RZ, 0xc0, !PT ;  /* 0xfffffff005057812 */ /* 0x000fe200078ec0ff */
[----:B------:R-:W-:-:S04]  /*0140*/  IMAD.IADD R4, R4, 0x1, -R9 ;  /* 0x0000000104047824 */ /* 0x000fc800078e0a09 */
[--C-:B------:R-:W-:Y:S02]  /*0150*/  IMAD R15, R7, 0x2, R5.reuse ;  /* 0x00000002070f7824 */ /* 0x100fe400078e0205 */
[----:B------:R-:W-:Y:S02]  /*0160*/  IMAD R17, R4, 0x2, R5 ;  /* 0x0000000204117824 */ /* 0x000fe400078e0205 */
[----:B--2---:R-:W-:-:S04]  /*0170*/  IMAD.WIDE R8, R15, 0x4, R2 ;  /* 0x000000040f087825 */ /* 0x004fc800078e0202 */
[----:B------:R-:W-:Y:S01]  /*0180*/  VIADD R13, R15, 0x8 ;  /* 0x000000080f0d7836 */ /* 0x000fe20000000000 */
[----:B------:R-:W2:Y:S01]  /*0190*/  LDG.E.EL R4, desc[UR4][R8.64] ;  /* 0x0000000408047981 */ /* 0x000ea2000c2e1900 */
[----:B------:R-:W-:-:S03]  /*01a0*/  IMAD.WIDE R10, R17, 0x4, R2 ;  /* 0x00000004110a7825 */ /* 0x000fc600078e0202 */
[----:B------:R1:W2:Y:S01]  /*01b0*/  LDG.E.EL R18, desc[UR4][R8.64+0x4] ;  /* 0x0000040408127981 */ /* 0x0002a2000c2e1900 */
[----:B------:R-:W-:-:S03]  /*01c0*/  IMAD.WIDE R12, R13, 0x4, R2 ;  /* 0x000000040d0c7825 */ /* 0x000fc600078e0202 */
[----:B------:R-:W3:Y:S01]  /*01d0*/  LDG.E.EL R16, desc[UR4][R10.64] ;  /* 0x000000040a107981 */ /* 0x000ee2000c2e1900 */
[----:B------:R-:W-:-:S03]  /*01e0*/  VIADD R7, R17, 0x8 ;  /* 0x0000000811077836 */ /* 0x000fc60000000000 */
[----:B------:R-:W3:Y:S01]  /*01f0*/  LDG.E.EL R19, desc[UR4][R10.64+0x4] ;  /* 0x000004040a137981 */ /* 0x000ee2000c2e1900 */
[----:B------:R-:W-:-:S03]  /*0200*/  IMAD.WIDE R6, R7, 0x4, R2 ;  /* 0x0000000407067825 */ /* 0x000fc600078e0202 */
[----:B------:R4:W5:Y:S01]  /*0210*/  LDG.E.EL R5, desc[UR4][R12.64] ;  /* 0x000000040c057981 */ /* 0x000962000c2e1900 */
[----:B------:R-:W-:-:S03]  /*0220*/  VIADD R15, R15, 0x9 ;  /* 0x000000090f0f7836 */ /* 0x000fc60000000000 */
[----:B------:R-:W5:Y:S01]  /*0230*/  LDG.E.EL R6, desc[UR4][R6.64] ;  /* 0x0000000406067981 */ /* 0x000f62000c2e1900 */
[----:B------:R-:W-:Y:S02]  /*0240*/  VIADD R17, R17, 0x9 ;  /* 0x0000000911117836 */ /* 0x000fe40000000000 */
[--C-:B-1----:R-:W-:Y:S01]  /*0250*/  IMAD.WIDE R8, R15, 0x4, R2.reuse ;  /* 0x000000040f087825 */ /* 0x102fe200078e0202 */
[----:B----4-:R-:W1:Y:S03]  /*0260*/  LDC.64 R12, c[0x0][0x218] ;  /* 0x00008600ff0c7b82 */ /* 0x010e660000000a00 */
[----:B------:R-:W-:Y:S02]  /*0270*/  IMAD.WIDE R14, R17, 0x4, R2 ;  /* 0x00000004110e7825 */ /* 0x000fe400078e0202 */
[----:B------:R1:W4:Y:S04]  /*0280*/  LDG.E.EL R2, desc[UR4][R8.64] ;  /* 0x0000000408027981 */ /* 0x000328000c2e1900 */
[----:B------:R-:W4:Y:S01]  /*0290*/  LDG.E.EL R3, desc[UR4][R14.64] ;  /* 0x000000040e037981 */ /* 0x000f22000c2e1900 */
[----:B-1----:R-:W-:Y:S01]  /*02a0*/  IMAD.WIDE R8, R0, 0x4, R12 ;  /* 0x0000000400087825 */ /* 0x002fe200078e020c */
[----:B--2---:R-:W-:-:S02]  /*02b0*/  FSETP.GT.AND P3, PT, R18, R4, PT ;  /* 0x000000041200720b */ /* 0x004fc40003f64000 */
[----:B------:R-:W-:Y:S02]  /*02c0*/  FSETP.NAN.AND P0, PT, R18, R18, PT ;  /* 0x000000121200720b */ /* 0x000fe40003f08000 */
[----:B---3--:R-:W-:Y:S02]  /*02d0*/  FSETP.GT.AND P2, PT, R19, R16, PT ;  /* 0x000000101300720b */ /* 0x008fe40003f44000 */
[----:B-----5:R-:W-:-:S07]  /*02e0*/  FSETP.NAN.AND P4, PT, R5, R5, PT ;  /* 0x000000050500720b */ /* 0x020fce0003f88000 */
[----:B------:R-:W-:Y:S02]  /*02f0*/  @!P3 SEL R18, R18, R4, P0 ;  /* 0x000000041212b207 */ /* 0x000fe40000000000 */
[----:B------:R-:W-:Y:S02]  /*0300*/  FSETP.NAN.AND P1, PT, R6, R6, PT ;  /* 0x000000060600720b */ /* 0x000fe40003f28000 */
[C---:B------:R-:W-:Y:S02]  /*0310*/  FSETP.NAN.AND P5, PT, R19.reuse, R19, PT ;  /* 0x000000131300720b */ /* 0x040fe40003fa8000 */
[----:B------:R-:W-:Y:S02]  /*0320*/  FSETP.GEU.AND P0, PT, R18, R5, PT ;  /* 0x000000051200720b */ /* 0x000fe40003f0e000 */
[----:B------:R-:W-:Y:S02]  /*0330*/  @!P2 SEL R19, R19, R16, P5 ;  /* 0x000000101313a207 */ /* 0x000fe40002800000 */
[----:B------:R-:W-:-:S02]  /*0340*/  @!P4 SEL R5, R5, R18, !P0 ;  /* 0x000000120505c207 */ /* 0x000fc40004000000 */
[----:B------:R-:W-:Y:S02]  /*0350*/  FSETP.GEU.AND P4, PT, R19, R6, PT ;  /* 0x000000061300720b */ /* 0x000fe40003f8e000 */
[----:B------:R-:W-:Y:S02]  /*0360*/  SEL R4, RZ, 0x1, !P3 ;  /* 0x00000001ff047807 */ /* 0x000fe40005800000 */
[----:B------:R-:W-:Y:S02]  /*0370*/  SEL R7, RZ, 0x1, !P2 ;  /* 0x00000001ff077807 */ /* 0x000fe40005000000 */
[----:B----4-:R-:W-:Y:S02]  /*0380*/  FSETP.NAN.AND P3, PT, R2, R2, PT ;  /* 0x000000020200720b */ /* 0x010fe40003f68000 */
[----:B------:R-:W-:Y:S02]  /*0390*/  FSETP.NAN.AND P2, PT, R3, R3, PT ;  /* 0x000000030300720b */ /* 0x000fe40003f48000 */
[----:B------:R-:W-:-:S02]  /*03a0*/  @!P1 SEL R6, R6, R19, !P4 ;  /* 0x0000001306069207 */ /* 0x000fc40006000000 */
[----:B------:R-:W-:Y:S02]  /*03b0*/  SEL R4, R4, 0x2, P0 ;  /* 0x0000000204047807 */ /* 0x000fe40000000000 */
[----:B------:R-:W-:Y:S02]  /*03c0*/  SEL R7, R7, 0x2, P4 ;  /* 0x0000000207077807 */ /* 0x000fe40002000000 */
[----:B------:R-:W-:Y:S02]  /*03d0*/  FSETP.GEU.AND P1, PT, R5, R2, PT ;  /* 0x000000020500720b */ /* 0x000fe40003f2e000 */
[----:B------:R-:W-:Y:S02]  /*03e0*/  FSETP.GEU.AND P0, PT, R6, R3, PT ;  /* 0x000000030600720b */ /* 0x000fe40003f0e000 */
[----:B------:R-:W-:Y:S02]  /*03f0*/  SEL R4, R4, 0x3, P1 ;  /* 0x0000000304047807 */ /* 0x000fe40000800000 */
[----:B------:R-:W-:-:S02]  /*0400*/  SEL R7, R7, 0x3, P0 ;  /* 0x0000000307077807 */ /* 0x000fc40000000000 */
[----:B------:R-:W-:Y:S02]  /*0410*/  IADD3 R10, P4, R0, UR6, RZ ;  /* 0x00000006000a7c10 */ /* 0x000fe4000ff9e0ff */
[----:B------:R-:W-:Y:S01]  /*0420*/  @!P3 SEL R2, R2, R5, !P1 ;  /* 0x000000050202b207 */ /* 0x000fe20004800000 */
[----:B------:R-:W-:Y:S01]  /*0430*/  IMAD R7, R7, 0x100, R4 ;  /* 0x0000010007077824 */ /* 0x000fe200078e0204 */
[----:B------:R-:W-:Y:S02]  /*0440*/  @!P2 SEL R3, R3, R6, !P0 ;  /* 0x000000060303a207 */ /* 0x000fe40004000000 */
[----:B------:R-:W-:-:S03]  /*0450*/  LEA.HI.X.SX32 R11, R0, UR7, 0x1, P4 ;  /* 0x00000007000b7c11 */ /* 0x000fc6000a0f0eff */
[----:B------:R-:W-:Y:S04]  /*0460*/  STG.E.64 desc[UR4][R8.64], R2 ;  /* 0x0000000208007986 */ /* 0x000fe8000c101b04 */
[----:B------:R-:W-:Y:S01]  /*0470*/  STG.E.U16 desc[UR4][R10.64], R7 ;  /* 0x000000070a007986 */ /* 0x000fe2000c101504 */
[----:B------:R-:W-:Y:S05]  /*0480*/  EXIT ;  /* 0x000000000000794d */ /* 0x000fea0003800000 */
.L_x_0:
[----:B------:R-:W-:-:S00]  /*0490*/  BRA `(.L_x_0) ;  /* 0xfffffffc00fc7947 */ /* 0x000fc0000383ffff */
[----:B------:R-:W-:-:S00]  /*04a0*/  NOP ;  /* 0x0000000000007918 */ /* 0x000fc00000000000 */
        /* <DEDUP_REMOVED lines=13> */
.L_x_1:


//--------------------- .nv.constant0.triton_poi_fused_max_pool2d_with_indices_47 --------------------------
	.section	.nv.constant0.triton_poi_fused_max_pool2d_with_indices_47,"a",@progbits
	.sectionflags	@""
	.align	4
.nv.constant0.triton_poi_fused_max_pool2d_with_indices_47:
	.zero		556
